	.headerflags	@"EF_CUDA_TEXMODE_UNIFIED EF_CUDA_64BIT_ADDRESS EF_CUDA_SM89 EF_CUDA_VIRTUAL_SM(EF_CUDA_SM89)"
	.elftype	@"ET_EXEC"


//--------------------- .nv.info                  --------------------------
	.section	.nv.info,"",@"SHT_CUDA_INFO"
	.align	4


	//----- nvinfo : EIATTR_REGCOUNT
	.align		4
        /*0000*/ 	.byte	0x04, 0x2f
        /*0002*/ 	.short	(.L_2 - .L_1)
	.align		4
.L_1:
        /*0004*/ 	.word	index@(triton__0d1d2d3d4d5d67de8910de)
        /*0008*/ 	.word	0x0000001d


	//----- nvinfo : EIATTR_MAX_STACK_SIZE
	.align		4
.L_2:
        /*000c*/ 	.byte	0x04, 0x23
        /*000e*/ 	.short	(.L_4 - .L_3)
	.align		4
.L_3:
        /*0010*/ 	.word	index@(triton__0d1d2d3d4d5d67de8910de)
        /*0014*/ 	.word	0x00000000


	//----- nvinfo : EIATTR_MIN_STACK_SIZE
	.align		4
.L_4:
        /*0018*/ 	.byte	0x04, 0x12
        /*001a*/ 	.short	(.L_6 - .L_5)
	.align		4
.L_5:
        /*001c*/ 	.word	index@(triton__0d1d2d3d4d5d67de8910de)
        /*0020*/ 	.word	0x00000000


	//----- nvinfo : EIATTR_FRAME_SIZE
	.align		4
.L_6:
        /*0024*/ 	.byte	0x04, 0x11
        /*0026*/ 	.short	(.L_8 - .L_7)
	.align		4
.L_7:
        /*0028*/ 	.word	index@(triton__0d1d2d3d4d5d67de8910de)
        /*002c*/ 	.word	0x00000000
.L_8:


//--------------------- .nv.info.triton__0d1d2d3d4d5d67de8910de --------------------------
	.section	.nv.info.triton__0d1d2d3d4d5d67de8910de,"",@"SHT_CUDA_INFO"
	.align	4


	//----- nvinfo : EIATTR_CUDA_API_VERSION
	.align		4
        /*0000*/ 	.byte	0x04, 0x37
        /*0002*/ 	.short	(.L_10 - .L_9)
.L_9:
        /*0004*/ 	.word	0x0000007b


	//----- nvinfo : EIATTR_PARAM_CBANK
	.align		4
.L_10:
        /*0008*/ 	.byte	0x04, 0x0a
        /*000a*/ 	.short	(.L_12 - .L_11)
	.align		4
.L_11:
        /*000c*/ 	.word	index@(.nv.constant0.triton__0d1d2d3d4d5d67de8910de)
        /*0010*/ 	.short	0x0160
        /*0012*/ 	.short	0x0044


	//----- nvinfo : EIATTR_CBANK_PARAM_SIZE
	.align		4
.L_12:
        /*0014*/ 	.byte	0x03, 0x19
        /*0016*/ 	.short	0x0044


	//----- nvinfo : EIATTR_KPARAM_INFO
	.align		4
        /*0018*/ 	.byte	0x04, 0x17
        /*001a*/ 	.short	(.L_14 - .L_13)
.L_13:
        /*001c*/ 	.word	0x00000000
        /*0020*/ 	.short	0x000a
        /*0022*/ 	.short	0x0040
        /*0024*/ 	.byte	0x00, 0xf0, 0x11, 0x00


	//----- nvinfo : EIATTR_KPARAM_INFO
	.align		4
.L_14:
        /*0028*/ 	.byte	0x04, 0x17
        /*002a*/ 	.short	(.L_16 - .L_15)
.L_15:
        /*002c*/ 	.word	0x00000000
        /*0030*/ 	.short	0x0009
        /*0032*/ 	.short	0x003c
        /*0034*/ 	.byte	0x00, 0xf0, 0x11, 0x00


	//----- nvinfo : EIATTR_KPARAM_INFO
	.align		4
.L_16:
        /*0038*/ 	.byte	0x04, 0x17
        /*003a*/ 	.short	(.L_18 - .L_17)
.L_17:
        /*003c*/ 	.word	0x00000000
        /*0040*/ 	.short	0x0008
        /*0042*/ 	.short	0x0038
        /*0044*/ 	.byte	0x00, 0xf0, 0x11, 0x00


	//----- nvinfo : EIATTR_KPARAM_INFO
	.align		4
.L_18:
        /*0048*/ 	.byte	0x04, 0x17
        /*004a*/ 	.short	(.L_20 - .L_19)
.L_19:
        /*004c*/ 	.word	0x00000000
        /*0050*/ 	.short	0x0007
        /*0052*/ 	.short	0x0034
        /*0054*/ 	.byte	0x00, 0xf0, 0x11, 0x00


	//----- nvinfo : EIATTR_KPARAM_INFO
	.align		4
.L_20:
        /*0058*/ 	.byte	0x04, 0x17
        /*005a*/ 	.short	(.L_22 - .L_21)
.L_21:
        /*005c*/ 	.word	0x00000000
        /*0060*/ 	.short	0x0006
        /*0062*/ 	.short	0x0030
        /*0064*/ 	.byte	0x00, 0xf0, 0x11, 0x00


	//----- nvinfo : EIATTR_KPARAM_INFO
	.align		4
.L_22:
        /*0068*/ 	.byte	0x04, 0x17
        /*006a*/ 	.short	(.L_24 - .L_23)
.L_23:
        /*006c*/ 	.word	0x00000000
        /*0070*/ 	.short	0x0005
        /*0072*/ 	.short	0x0028
        /*0074*/ 	.byte	0x00, 0xf0, 0x21, 0x00


	//----- nvinfo : EIATTR_KPARAM_INFO
	.align		4
.L_24:
        /*0078*/ 	.byte	0x04, 0x17
        /*007a*/ 	.short	(.L_26 - .L_25)
.L_25:
        /*007c*/ 	.word	0x00000000
        /*0080*/ 	.short	0x0004
        /*0082*/ 	.short	0x0020
        /*0084*/ 	.byte	0x00, 0xf0, 0x21, 0x00


	//----- nvinfo : EIATTR_KPARAM_INFO
	.align		4
.L_26:
        /*0088*/ 	.byte	0x04, 0x17
        /*008a*/ 	.short	(.L_28 - .L_27)
.L_27:
        /*008c*/ 	.word	0x00000000
        /*0090*/ 	.short	0x0003
        /*0092*/ 	.short	0x0018
        /*0094*/ 	.byte	0x00, 0xf0, 0x21, 0x00


	//----- nvinfo : EIATTR_KPARAM_INFO
	.align		4
.L_28:
        /*0098*/ 	.byte	0x04, 0x17
        /*009a*/ 	.short	(.L_30 - .L_29)
.L_29:
        /*009c*/ 	.word	0x00000000
        /*00a0*/ 	.short	0x0002
        /*00a2*/ 	.short	0x0010
        /*00a4*/ 	.byte	0x00, 0xf0, 0x21, 0x00


	//----- nvinfo : EIATTR_KPARAM_INFO
	.align		4
.L_30:
        /*00a8*/ 	.byte	0x04, 0x17
        /*00aa*/ 	.short	(.L_32 - .L_31)
.L_31:
        /*00ac*/ 	.word	0x00000000
        /*00b0*/ 	.short	0x0001
        /*00b2*/ 	.short	0x0008
        /*00b4*/ 	.byte	0x00, 0xf0, 0x21, 0x00


	//----- nvinfo : EIATTR_KPARAM_INFO
	.align		4
.L_32:
        /*00b8*/ 	.byte	0x04, 0x17
        /*00ba*/ 	.short	(.L_34 - .L_33)
.L_33:
        /*00bc*/ 	.word	0x00000000
        /*00c0*/ 	.short	0x0000
        /*00c2*/ 	.short	0x0000
        /*00c4*/ 	.byte	0x00, 0xf0, 0x21, 0x00


	//----- nvinfo : EIATTR_MAXREG_COUNT
	.align		4
.L_34:
        /*00c8*/ 	.byte	0x03, 0x1b
        /*00ca*/ 	.short	0x00ff


	//----- nvinfo : EIATTR_EXIT_INSTR_OFFSETS
	.align		4
        /*00cc*/ 	.byte	0x04, 0x1c
        /*00ce*/ 	.short	(.L_36 - .L_35)


	//   ....[0]....
.L_35:
        /*00d0*/ 	.word	0x00000bb0


	//   ....[1]....
        /*00d4*/ 	.word	0x00000bd0


	//----- nvinfo : EIATTR_MAX_THREADS
	.align		4
.L_36:
        /*00d8*/ 	.byte	0x04, 0x05
        /*00da*/ 	.short	(.L_38 - .L_37)
.L_37:
        /*00dc*/ 	.word	0x00000100
        /*00e0*/ 	.word	0x00000001
        /*00e4*/ 	.word	0x00000001
.L_38:


//--------------------- .nv.rel.action            --------------------------
	.section	.nv.rel.action,"",@"SHT_CUDA_RELOCINFO"
	.align	8
	.sectionentsize	8
        /*0000*/ 	.byte	0x73, 0x00, 0x00, 0x00, 0x00, 0x00, 0x00, 0x00, 0x00, 0x00, 0x00, 0x11, 0x25, 0x00, 0x05, 0x36


//--------------------- .nv.constant0.triton__0d1d2d3d4d5d67de8910de --------------------------
	.section	.nv.constant0.triton__0d1d2d3d4d5d67de8910de,"a",@progbits
	.align	4
.nv.constant0.triton__0d1d2d3d4d5d67de8910de:
	.zero		420


//--------------------- .text.triton__0d1d2d3d4d5d67de8910de --------------------------
	.section	.text.triton__0d1d2d3d4d5d67de8910de,"ax",@progbits
	.sectioninfo	@"SHI_REGISTERS=29"
	.align	128
        .global         triton__0d1d2d3d4d5d67de8910de
        .type           triton__0d1d2d3d4d5d67de8910de,@function
        .size           triton__0d1d2d3d4d5d67de8910de,(.L_x_1 - triton__0d1d2d3d4d5d67de8910de)
        .other          triton__0d1d2d3d4d5d67de8910de,@"STO_CUDA_ENTRY STV_DEFAULT"
triton__0d1d2d3d4d5d67de8910de:
.text.triton__0d1d2d3d4d5d67de8910de:
[----:B------:R-:W-:-:S02]  /*0000*/  IMAD.MOV.U32 R1, RZ, RZ, c[0x0][0x28] ;  /* 0x00000a00ff017624 */ /* 0x000fc400078e00ff */
[----:B------:R-:W-:Y:S01]  /*0010*/  IABS R9, c[0x0][0x190] ;  /* 0x0000640000097a13 */ /* 0x000fe20000000000 */
[----:B------:R-:W0:Y:S01]  /*0020*/  S2R R0, SR_TID.X ;  /* 0x0000000000007919 */ /* 0x000e220000002100 */
[----:B------:R-:W-:Y:S01]  /*0030*/  IABS R3, c[0x0][0x194] ;  /* 0x0000650000037a13 */ /* 0x000fe20000000000 */
[----:B------:R-:W-:Y:S01]  /*0040*/  IMAD.MOV.U32 R14, RZ, RZ, 0x4 ;  /* 0x00000004ff0e7424 */ /* 0x000fe200078e00ff */
[----:B------:R-:W1:Y:S01]  /*0050*/  I2F.RP R2, R9 ;  /* 0x0000000900027306 */ /* 0x000e620000209400 */
[----:B------:R-:W2:Y:S01]  /*0060*/  S2R R7, SR_CTAID.X ;  /* 0x0000000000077919 */ /* 0x000ea20000002500 */
[----:B------:R-:W-:Y:S01]  /*0070*/  IMAD.MOV.U32 R26, RZ, RZ, RZ ;  /* 0x000000ffff1a7224 */ /* 0x000fe200078e00ff */
[----:B------:R-:W-:Y:S01]  /*0080*/  ULDC.64 UR6, c[0x0][0x118] ;  /* 0x0000460000067ab9 */ /* 0x000fe20000000a00 */
[----:B------:R-:W-:Y:S01]  /*0090*/  PRMT R24, RZ, 0x7610, R24 ;  /* 0x00007610ff187816 */ /* 0x000fe20000000018 */
[----:B------:R-:W-:-:S03]  /*00a0*/  ULDC.64 UR4, c[0x0][0x198] ;  /* 0x0000660000047ab9 */ /* 0x000fc60000000a00 */
[----:B------:R-:W3:Y:S08]  /*00b0*/  I2F.RP R8, R3 ;  /* 0x0000000300087306 */ /* 0x000ef00000209400 */
[----:B-1----:R-:W1:Y:S01]  /*00c0*/  MUFU.RCP R2, R2 ;  /* 0x0000000200027308 */ /* 0x002e620000001000 */
[----:B0-----:R-:W-:-:S07]  /*00d0*/  IMAD.SHL.U32 R0, R0, 0x2, RZ ;  /* 0x0000000200007824 */ /* 0x001fce00078e00ff */
[----:B---3--:R-:W-:Y:S01]  /*00e0*/  MUFU.RCP R8, R8 ;  /* 0x0000000800087308 */ /* 0x008fe20000001000 */
[----:B------:R-:W-:-:S05]  /*00f0*/  LOP3.LUT R0, R0, 0x1fe, RZ, 0xc0, !PT ;  /* 0x000001fe00007812 */ /* 0x000fca00078ec0ff */
[----:B--2---:R-:W-:Y:S01]  /*0100*/  IMAD R0, R7, 0x200, R0 ;  /* 0x0000020007007824 */ /* 0x004fe200078e0200 */
[----:B-1----:R-:W-:-:S04]  /*0110*/  IADD3 R4, R2, 0xffffffe, RZ ;  /* 0x0ffffffe02047810 */ /* 0x002fc80007ffe0ff */
[----:B------:R0:W1:Y:S01]  /*0120*/  F2I.FTZ.U32.TRUNC.NTZ R5, R4 ;  /* 0x0000000400057305 */ /* 0x000062000021f000 */
[----:B------:R-:W-:Y:S02]  /*0130*/  IADD3 R2, R0, 0x1, RZ ;  /* 0x0000000100027810 */ /* 0x000fe40007ffe0ff */
[----:B------:R-:W-:Y:S02]  /*0140*/  IABS R10, R0 ;  /* 0x00000000000a7213 */ /* 0x000fe40000000000 */
[----:B------:R-:W-:Y:S02]  /*0150*/  IABS R11, R2 ;  /* 0x00000002000b7213 */ /* 0x000fe40000000000 */
[----:B------:R-:W-:Y:S01]  /*0160*/  LOP3.LUT R2, R2, c[0x0][0x190], RZ, 0x3c, !PT ;  /* 0x0000640002027a12 */ /* 0x000fe200078e3cff */
[----:B0-----:R-:W-:-:S03]  /*0170*/  IMAD.MOV.U32 R4, RZ, RZ, RZ ;  /* 0x000000ffff047224 */ /* 0x001fc600078e00ff */
[----:B------:R-:W-:Y:S02]  /*0180*/  ISETP.GE.AND P1, PT, R2, RZ, PT ;  /* 0x000000ff0200720c */ /* 0x000fe40003f26270 */
[----:B-1----:R-:W-:-:S05]  /*0190*/  IADD3 R6, RZ, -R5, RZ ;  /* 0x80000005ff067210 */ /* 0x002fca0007ffe0ff */
[----:B------:R-:W-:-:S04]  /*01a0*/  IMAD R7, R6, R9, RZ ;  /* 0x0000000906077224 */ /* 0x000fc800078e02ff */
[----:B------:R-:W-:Y:S01]  /*01b0*/  IMAD.HI.U32 R4, R5, R7, R4 ;  /* 0x0000000705047227 */ /* 0x000fe200078e0004 */
[----:B------:R-:W-:-:S05]  /*01c0*/  IADD3 R5, R8, 0xffffffe, RZ ;  /* 0x0ffffffe08057810 */ /* 0x000fca0007ffe0ff */
[C---:B------:R-:W-:Y:S01]  /*01d0*/  IMAD.HI.U32 R6, R4.reuse, R10, RZ ;  /* 0x0000000a04067227 */ /* 0x040fe200078e00ff */
[----:B------:R-:W0:Y:S03]  /*01e0*/  F2I.FTZ.U32.TRUNC.NTZ R5, R5 ;  /* 0x0000000500057305 */ /* 0x000e26000021f000 */
[----:B------:R-:W-:Y:S01]  /*01f0*/  IMAD.HI.U32 R7, R4, R11, RZ ;  /* 0x0000000b04077227 */ /* 0x000fe200078e00ff */
[----:B------:R-:W-:-:S03]  /*0200*/  IADD3 R4, -R6, RZ, RZ ;  /* 0x000000ff06047210 */ /* 0x000fc60007ffe1ff */
[----:B------:R-:W-:Y:S02]  /*0210*/  IMAD.MOV R12, RZ, RZ, -R7 ;  /* 0x000000ffff0c7224 */ /* 0x000fe400078e0a07 */
[C---:B------:R-:W-:Y:S02]  /*0220*/  IMAD R4, R9.reuse, R4, R10 ;  /* 0x0000000409047224 */ /* 0x040fe400078e020a */
[----:B------:R-:W-:-:S03]  /*0230*/  IMAD R8, R9, R12, R11 ;  /* 0x0000000c09087224 */ /* 0x000fc600078e020b */
[C---:B------:R-:W-:Y:S02]  /*0240*/  ISETP.GT.U32.AND P4, PT, R9.reuse, R4, PT ;  /* 0x000000040900720c */ /* 0x040fe40003f84070 */
[----:B------:R-:W-:Y:S01]  /*0250*/  ISETP.GT.U32.AND P5, PT, R9, R8, PT ;  /* 0x000000080900720c */ /* 0x000fe20003fa4070 */
[----:B0-----:R-:W-:-:S10]  /*0260*/  IMAD.MOV R11, RZ, RZ, -R5 ;  /* 0x000000ffff0b7224 */ /* 0x001fd400078e0a05 */
[----:B------:R-:W-:Y:S01]  /*0270*/  @!P4 IMAD.IADD R4, R4, 0x1, -R9 ;  /* 0x000000010404c824 */ /* 0x000fe200078e0a09 */
[----:B------:R-:W-:Y:S02]  /*0280*/  @!P4 IADD3 R6, R6, 0x1, RZ ;  /* 0x000000010606c810 */ /* 0x000fe40007ffe0ff */
[-C--:B------:R-:W-:Y:S02]  /*0290*/  @!P5 IADD3 R8, R8, -R9.reuse, RZ ;  /* 0x800000090808d210 */ /* 0x080fe40007ffe0ff */
[-C--:B------:R-:W-:Y:S02]  /*02a0*/  ISETP.GE.U32.AND P2, PT, R4, R9.reuse, PT ;  /* 0x000000090400720c */ /* 0x080fe40003f46070 */
[----:B------:R-:W-:Y:S01]  /*02b0*/  ISETP.GE.U32.AND P3, PT, R8, R9, PT ;  /* 0x000000090800720c */ /* 0x000fe20003f66070 */
[----:B------:R-:W-:Y:S01]  /*02c0*/  IMAD.MOV.U32 R8, RZ, RZ, R11 ;  /* 0x000000ffff087224 */ /* 0x000fe200078e000b */
[----:B------:R-:W-:Y:S02]  /*02d0*/  LOP3.LUT R4, R0, c[0x0][0x190], RZ, 0x3c, !PT ;  /* 0x0000640000047a12 */ /* 0x000fe400078e3cff */
[----:B------:R-:W-:Y:S01]  /*02e0*/  @!P5 IADD3 R7, R7, 0x1, RZ ;  /* 0x000000010707d810 */ /* 0x000fe20007ffe0ff */
[----:B------:R-:W-:Y:S01]  /*02f0*/  IMAD R9, R8, R3, RZ ;  /* 0x0000000308097224 */ /* 0x000fe200078e02ff */
[----:B------:R-:W-:-:S02]  /*0300*/  ISETP.GE.AND P0, PT, R4, RZ, PT ;  /* 0x000000ff0400720c */ /* 0x000fc40003f06270 */
[----:B------:R-:W-:-:S03]  /*0310*/  MOV R4, RZ ;  /* 0x000000ff00047202 */ /* 0x000fc60000000f00 */
[----:B------:R-:W-:Y:S02]  /*0320*/  @P2 IADD3 R6, R6, 0x1, RZ ;  /* 0x0000000106062810 */ /* 0x000fe40007ffe0ff */
[----:B------:R-:W-:Y:S01]  /*0330*/  IMAD.HI.U32 R4, R5, R9, R4 ;  /* 0x0000000905047227 */ /* 0x000fe200078e0004 */
[----:B------:R-:W-:Y:S02]  /*0340*/  @P3 IADD3 R7, R7, 0x1, RZ ;  /* 0x0000000107073810 */ /* 0x000fe40007ffe0ff */
[----:B------:R-:W-:Y:S02]  /*0350*/  ISETP.NE.AND P2, PT, RZ, c[0x0][0x190], PT ;  /* 0x00006400ff007a0c */ /* 0x000fe40003f45270 */
[----:B------:R-:W-:Y:S01]  /*0360*/  LOP3.LUT R5, RZ, c[0x0][0x190], RZ, 0x33, !PT ;  /* 0x00006400ff057a12 */ /* 0x000fe200078e33ff */
[----:B------:R-:W-:-:S04]  /*0370*/  IMAD.HI.U32 R8, R4, R10, RZ ;  /* 0x0000000a04087227 */ /* 0x000fc800078e00ff */
[----:B------:R-:W-:Y:S01]  /*0380*/  @!P1 IMAD.MOV R7, RZ, RZ, -R7 ;  /* 0x000000ffff079224 */ /* 0x000fe200078e0a07 */
[----:B------:R-:W-:Y:S01]  /*0390*/  IADD3 R2, -R8, RZ, RZ ;  /* 0x000000ff08027210 */ /* 0x000fe20007ffe1ff */
[----:B------:R-:W-:Y:S02]  /*03a0*/  @!P0 IMAD.MOV R6, RZ, RZ, -R6 ;  /* 0x000000ffff068224 */ /* 0x000fe400078e0a06 */
[----:B------:R-:W-:Y:S01]  /*03b0*/  IMAD.MOV.U32 R4, RZ, RZ, RZ ;  /* 0x000000ffff047224 */ /* 0x000fe200078e00ff */
[----:B------:R-:W-:Y:S01]  /*03c0*/  SEL R7, R5, R7, !P2 ;  /* 0x0000000705077207 */ /* 0x000fe20005000000 */
[----:B------:R-:W-:Y:S01]  /*03d0*/  IMAD R10, R3, R2, R10 ;  /* 0x00000002030a7224 */ /* 0x000fe200078e020a */
[----:B------:R-:W-:Y:S01]  /*03e0*/  SEL R5, R5, R6, !P2 ;  /* 0x0000000605057207 */ /* 0x000fe20005000000 */
[----:B------:R-:W-:-:S03]  /*03f0*/  IMAD.MOV.U32 R6, RZ, RZ, RZ ;  /* 0x000000ffff067224 */ /* 0x000fc600078e00ff */
[----:B------:R-:W-:Y:S01]  /*0400*/  ISETP.GT.U32.AND P1, PT, R3, R10, PT ;  /* 0x0000000a0300720c */ /* 0x000fe20003f24070 */
[----:B------:R-:W-:-:S04]  /*0410*/  IMAD.HI R2, R5, -0x77777777, R4 ;  /* 0x8888888905027827 */ /* 0x000fc800078e0204 */
[----:B------:R-:W-:Y:S01]  /*0420*/  IMAD.HI R6, R7, -0x77777777, R6 ;  /* 0x8888888907067827 */ /* 0x000fe200078e0206 */
[----:B------:R-:W-:-:S04]  /*0430*/  SHF.R.U32.HI R9, RZ, 0x1f, R2 ;  /* 0x0000001fff097819 */ /* 0x000fc80000011602 */
[----:B------:R-:W-:Y:S02]  /*0440*/  LEA.HI.SX32 R9, R2, R9, 0x17 ;  /* 0x0000000902097211 */ /* 0x000fe400078fbaff */
[----:B------:R-:W-:Y:S02]  /*0450*/  SHF.R.U32.HI R11, RZ, 0x1f, R6 ;  /* 0x0000001fff0b7819 */ /* 0x000fe40000011606 */
[----:B------:R-:W-:Y:S01]  /*0460*/  @!P1 IADD3 R10, R10, -R3, RZ ;  /* 0x800000030a0a9210 */ /* 0x000fe20007ffe0ff */
[----:B------:R-:W-:Y:S01]  /*0470*/  IMAD R2, R9, -0x3c0, R5 ;  /* 0xfffffc4009027824 */ /* 0x000fe200078e0205 */
[----:B------:R-:W-:Y:S02]  /*0480*/  LEA.HI.SX32 R11, R6, R11, 0x17 ;  /* 0x0000000b060b7211 */ /* 0x000fe400078fbaff */
[----:B------:R-:W-:Y:S02]  /*0490*/  ISETP.GE.U32.AND P0, PT, R10, R3, PT ;  /* 0x000000030a00720c */ /* 0x000fe40003f06070 */
[----:B------:R-:W-:Y:S01]  /*04a0*/  PRMT R6, R2, 0x9910, RZ ;  /* 0x0000991002067816 */ /* 0x000fe200000000ff */
[----:B------:R-:W-:Y:S01]  /*04b0*/  IMAD R4, R11, -0x3c0, R7 ;  /* 0xfffffc400b047824 */ /* 0x000fe200078e0207 */
[----:B------:R-:W-:-:S02]  /*04c0*/  @!P1 IADD3 R8, R8, 0x1, RZ ;  /* 0x0000000108089810 */ /* 0x000fc40007ffe0ff */
[----:B------:R-:W-:Y:S01]  /*04d0*/  ISETP.NE.AND P1, PT, RZ, c[0x0][0x194], PT ;  /* 0x00006500ff007a0c */ /* 0x000fe20003f25270 */
[----:B------:R-:W-:Y:S01]  /*04e0*/  IMAD.MOV.U32 R3, RZ, RZ, R6 ;  /* 0x000000ffff037224 */ /* 0x000fe200078e0006 */
[----:B------:R-:W-:Y:S02]  /*04f0*/  PRMT R5, R4, 0x9910, RZ ;  /* 0x0000991004057816 */ /* 0x000fe400000000ff */
[----:B------:R-:W-:Y:S01]  /*0500*/  LOP3.LUT R6, R0, c[0x0][0x194], RZ, 0x3c, !PT ;  /* 0x0000650000067a12 */ /* 0x000fe200078e3cff */
[----:B------:R-:W-:Y:S02]  /*0510*/  IMAD R3, R3, -0x7777, RZ ;  /* 0xffff888903037824 */ /* 0x000fe400078e02ff */
[----:B------:R-:W-:Y:S01]  /*0520*/  IMAD R5, R5, -0x7777, RZ ;  /* 0xffff888905057824 */ /* 0x000fe200078e02ff */
[----:B------:R-:W-:Y:S02]  /*0530*/  ISETP.GE.AND P2, PT, R6, RZ, PT ;  /* 0x000000ff0600720c */ /* 0x000fe40003f46270 */
[----:B------:R-:W-:-:S02]  /*0540*/  LEA.HI.SX32 R3, R3, R2, 0x10 ;  /* 0x0000000203037211 */ /* 0x000fc400078f82ff */
[----:B------:R-:W-:Y:S02]  /*0550*/  LEA.HI.SX32 R5, R5, R4, 0x10 ;  /* 0x0000000405057211 */ /* 0x000fe400078f82ff */
[C---:B------:R-:W-:Y:S02]  /*0560*/  LOP3.LUT R6, R3.reuse, 0xffff, RZ, 0xc0, !PT ;  /* 0x0000ffff03067812 */ /* 0x040fe400078ec0ff */
[----:B------:R-:W-:Y:S02]  /*0570*/  PRMT R9, R3, 0x9910, RZ ;  /* 0x0000991003097816 */ /* 0x000fe400000000ff */
[C---:B------:R-:W-:Y:S02]  /*0580*/  LOP3.LUT R7, R5.reuse, 0xffff, RZ, 0xc0, !PT ;  /* 0x0000ffff05077812 */ /* 0x040fe400078ec0ff */
[----:B------:R-:W-:Y:S02]  /*0590*/  PRMT R10, R5, 0x9910, RZ ;  /* 0x00009910050a7816 */ /* 0x000fe400000000ff */
[----:B------:R-:W-:Y:S01]  /*05a0*/  SHF.R.U32.HI R3, RZ, 0xf, R6 ;  /* 0x0000000fff037819 */ /* 0x000fe20000011606 */
[----:B------:R-:W-:Y:S01]  /*05b0*/  IMAD.MOV.U32 R6, RZ, RZ, R9 ;  /* 0x000000ffff067224 */ /* 0x000fe200078e0009 */
[----:B------:R-:W-:-:S02]  /*05c0*/  SHF.R.U32.HI R5, RZ, 0xf, R7 ;  /* 0x0000000fff057819 */ /* 0x000fc40000011607 */
[----:B------:R-:W-:Y:S02]  /*05d0*/  @P0 IADD3 R8, R8, 0x1, RZ ;  /* 0x0000000108080810 */ /* 0x000fe40007ffe0ff */
[----:B------:R-:W-:Y:S02]  /*05e0*/  LEA.HI.SX32 R5, R10, R5, 0x1c ;  /* 0x000000050a057211 */ /* 0x000fe400078fe2ff */
[----:B------:R-:W-:Y:S02]  /*05f0*/  LEA.HI.SX32 R3, R6, R3, 0x1c ;  /* 0x0000000306037211 */ /* 0x000fe400078fe2ff */
[----:B------:R-:W-:Y:S01]  /*0600*/  @!P2 IADD3 R8, -R8, RZ, RZ ;  /* 0x000000ff0808a210 */ /* 0x000fe20007ffe1ff */
[----:B------:R-:W-:Y:S01]  /*0610*/  CS2R R6, SRZ ;  /* 0x0000000000067805 */ /* 0x000fe2000001ff00 */
[----:B------:R-:W-:Y:S02]  /*0620*/  PRMT R5, R5, 0x9910, RZ ;  /* 0x0000991005057816 */ /* 0x000fe400000000ff */
[----:B------:R-:W-:-:S02]  /*0630*/  @!P1 LOP3.LUT R8, RZ, c[0x0][0x194], RZ, 0x33, !PT ;  /* 0x00006500ff089a12 */ /* 0x000fc400078e33ff */
[----:B------:R-:W-:Y:S02]  /*0640*/  PRMT R3, R3, 0x9910, RZ ;  /* 0x0000991003037816 */ /* 0x000fe400000000ff */
[----:B------:R-:W-:Y:S01]  /*0650*/  ISETP.GE.AND P0, PT, R0, c[0x0][0x1a0], PT ;  /* 0x0000680000007a0c */ /* 0x000fe20003f06270 */
[C---:B------:R-:W-:Y:S01]  /*0660*/  IMAD R15, R8.reuse, 0x20, R5 ;  /* 0x00000020080f7824 */ /* 0x040fe200078e0205 */
[----:B------:R-:W-:-:S03]  /*0670*/  LEA R13, R8, R3, 0x5 ;  /* 0x00000003080d7211 */ /* 0x000fc600078e28ff */
[----:B------:R-:W-:-:S04]  /*0680*/  IMAD.WIDE R18, R15, R14, c[0x0][0x170] ;  /* 0x00005c000f127625 */ /* 0x000fc800078e020e */
[----:B------:R-:W-:-:S04]  /*0690*/  IMAD.WIDE R16, R13, R14, c[0x0][0x170] ;  /* 0x00005c000d107625 */ /* 0x000fc800078e020e */
[----:B------:R0:W2:Y:S04]  /*06a0*/  @!P0 LDG.E.EL R26, [R18.64] ;  /* 0x00000006121a8981 */ /* 0x0000a8000c2e1900 */
[----:B------:R1:W3:Y:S01]  /*06b0*/  @!P0 LDG.E.EL R6, [R16.64] ;  /* 0x0000000610068981 */ /* 0x0002e2000c2e1900 */
[----:B------:R-:W-:Y:S01]  /*06c0*/  IMAD.MOV.U32 R3, RZ, RZ, 0x2 ;  /* 0x00000002ff037424 */ /* 0x000fe200078e00ff */
[----:B------:R-:W-:Y:S01]  /*06d0*/  MOV R5, RZ ;  /* 0x000000ff00057202 */ /* 0x000fe20000000f00 */
[----:B------:R-:W-:Y:S02]  /*06e0*/  IMAD.MOV.U32 R8, RZ, RZ, RZ ;  /* 0x000000ffff087224 */ /* 0x000fe400078e00ff */
[----:B------:R-:W-:Y:S01]  /*06f0*/  IMAD.WIDE R10, R0, R3, c[0x0][0x160] ;  /* 0x00005800000a7625 */ /* 0x000fe200078e0203 */
[----:B------:R-:W-:-:S03]  /*0700*/  PRMT R25, RZ, 0x7610, R25 ;  /* 0x00007610ff197816 */ /* 0x000fc60000000019 */
[-C--:B------:R-:W-:Y:S01]  /*0710*/  IMAD.WIDE R12, R13, R14.reuse, c[0x0][0x168] ;  /* 0x00005a000d0c7625 */ /* 0x080fe200078e020e */
[----:B------:R4:W5:Y:S03]  /*0720*/  @!P0 LDG.E.EL R8, [R10.64] ;  /* 0x000000060a088981 */ /* 0x000966000c2e1900 */
[----:B------:R-:W-:Y:S01]  /*0730*/  IMAD.WIDE R14, R15, R14, c[0x0][0x168] ;  /* 0x00005a000f0e7625 */ /* 0x000fe200078e020e */
[----:B------:R-:W-:Y:S01]  /*0740*/  PRMT R9, RZ, 0x7610, R9 ;  /* 0x00007610ff097816 */ /* 0x000fe20000000009 */
[----:B------:R5:W5:Y:S02]  /*0750*/  @!P0 LDG.E.EL R5, [R12.64] ;  /* 0x000000060c058981 */ /* 0x000b64000c2e1900 */
[CC--:B0-----:R-:W-:Y:S02]  /*0760*/  IMAD.WIDE R18, R4.reuse, R3.reuse, c[0x0][0x178] ;  /* 0x00005e0004127625 */ /* 0x0c1fe400078e0203 */
[----:B------:R-:W5:Y:S02]  /*0770*/  @!P0 LDG.E.EL R7, [R14.64] ;  /* 0x000000060e078981 */ /* 0x000f64000c2e1900 */
[-C--:B------:R-:W-:Y:S01]  /*0780*/  IMAD.WIDE R22, R4, R3.reuse, c[0x0][0x180] ;  /* 0x0000600004167625 */ /* 0x080fe200078e0203 */
[----:B------:R-:W-:Y:S01]  /*0790*/  PRMT R4, RZ, 0x7610, R4 ;  /* 0x00007610ff047816 */ /* 0x000fe20000000004 */
[----:B------:R-:W5:Y:S02]  /*07a0*/  @!P0 LDG.E.EL.U16 R24, [R18.64] ;  /* 0x0000000612188981 */ /* 0x000f64000c2e1500 */
[----:B-1----:R-:W-:-:S02]  /*07b0*/  IMAD.WIDE R16, R2, R3, c[0x0][0x178] ;  /* 0x00005e0002107625 */ /* 0x002fc400078e0203 */
[----:B------:R-:W5:Y:S02]  /*07c0*/  @!P0 LDG.E.EL.U16 R25, [R22.64] ;  /* 0x0000000616198981 */ /* 0x000f64000c2e1500 */
[----:B------:R-:W-:Y:S02]  /*07d0*/  IMAD.WIDE R20, R2, R3, c[0x0][0x180] ;  /* 0x0000600002147625 */ /* 0x000fe400078e0203 */
[----:B------:R-:W5:Y:S04]  /*07e0*/  @!P0 LDG.E.EL.U16 R9, [R16.64] ;  /* 0x0000000610098981 */ /* 0x000f68000c2e1500 */
[----:B------:R-:W5:Y:S01]  /*07f0*/  @!P0 LDG.E.EL.U16 R4, [R20.64] ;  /* 0x0000000614048981 */ /* 0x000f62000c2e1500 */
[----:B------:R-:W-:-:S04]  /*0800*/  UIMAD UR4, UR4, UR5, URZ ;  /* 0x00000005040472a4 */ /* 0x000fc8000f8e023f */
[----:B------:R-:W-:-:S06]  /*0810*/  UIMAD UR4, UR4, 0x1e, URZ ;  /* 0x0000001e040478a4 */ /* 0x000fcc000f8e023f */
[----:B------:R-:W-:-:S04]  /*0820*/  I2FP.F32.S32 R2, UR4 ;  /* 0x0000000400027c45 */ /* 0x000fc80008201400 */
[----:B------:R-:W-:-:S04]  /*0830*/  FSETP.GEU.AND P1, PT, R2, RZ, PT ;  /* 0x000000ff0200720b */ /* 0x000fc80003f2e000 */
[----:B------:R-:W-:-:S04]  /*0840*/  FSEL R2, R2, RZ, P1 ;  /* 0x000000ff02027208 */ /* 0x000fc80000800000 */
[C---:B------:R-:W-:Y:S02]  /*0850*/  FSETP.GT.AND P1, PT, |R2|.reuse, 8.50705917302346158658e+37, PT ;  /* 0x7e8000000200780b */ /* 0x040fe40003f24200 */
[----:B------:R-:W-:-:S11]  /*0860*/  FSETP.GEU.AND P2, PT, |R2|, 1.175494350822287508e-38, PT ;  /* 0x008000000200780b */ /* 0x000fd60003f4e200 */
[----:B------:R-:W-:-:S04]  /*0870*/  @P1 FMUL R2, R2, 0.25 ;  /* 0x3e80000002021820 */ /* 0x000fc80000400000 */
[----:B------:R-:W-:-:S04]  /*0880*/  @!P2 FMUL R2, R2, 16777216 ;  /* 0x4b8000000202a820 */ /* 0x000fc80000400000 */
[----:B----4-:R-:W0:Y:S01]  /*0890*/  MUFU.RCP R11, R2 ;  /* 0x00000002000b7308 */ /* 0x010e220000001000 */
[----:B--2---:R-:W-:Y:S01]  /*08a0*/  @P1 FMUL R26, R26, 0.25 ;  /* 0x3e8000001a1a1820 */ /* 0x004fe20000400000 */
[----:B---3--:R-:W-:-:S03]  /*08b0*/  @P1 FMUL R6, R6, 0.25 ;  /* 0x3e80000006061820 */ /* 0x008fc60000400000 */
[----:B------:R-:W-:Y:S01]  /*08c0*/  @!P2 FMUL R26, R26, 16777216 ;  /* 0x4b8000001a1aa820 */ /* 0x000fe20000400000 */
[----:B------:R-:W-:-:S03]  /*08d0*/  @!P2 FMUL R6, R6, 16777216 ;  /* 0x4b8000000606a820 */ /* 0x000fc60000400000 */
[C---:B0-----:R-:W-:Y:S01]  /*08e0*/  FFMA R10, R11.reuse, R26, 9.9999997473787516356e-06 ;  /* 0x3727c5ac0b0a7423 */ /* 0x041fe2000000001a */
[----:B------:R-:W-:-:S05]  /*08f0*/  FFMA R6, R11, R6, 9.9999997473787516356e-06 ;  /* 0x3727c5ac0b067423 */ /* 0x000fca0000000006 */
[----:B------:R-:W0:Y:S01]  /*0900*/  MUFU.RSQ R10, R10 ;  /* 0x0000000a000a7308 */ /* 0x000e220000001400 */
[----:B-----5:R-:W-:-:S07]  /*0910*/  HADD2.F32 R12, -RZ, R8.H1_H1 ;  /* 0x30000008ff0c7230 */ /* 0x020fce0000004100 */
[----:B------:R-:W1:Y:S01]  /*0920*/  MUFU.RSQ R6, R6 ;  /* 0x0000000600067308 */ /* 0x000e620000001400 */
[----:B------:R-:W-:Y:S01]  /*0930*/  HADD2.F32 R8, -RZ, R8.H0_H0 ;  /* 0x20000008ff087230 */ /* 0x000fe20000004100 */
[----:B------:R-:W-:Y:S01]  /*0940*/  FADD R7, R12, -R7 ;  /* 0x800000070c077221 */ /* 0x000fe20000000000 */
[----:B------:R-:W-:-:S03]  /*0950*/  HADD2.F32 R24, -RZ, R24.H0_H0 ;  /* 0x20000018ff187230 */ /* 0x000fc60000004100 */
[----:B------:R-:W-:Y:S01]  /*0960*/  FADD R5, R8, -R5 ;  /* 0x8000000508057221 */ /* 0x000fe20000000000 */
[----:B------:R-:W-:Y:S01]  /*0970*/  HADD2.F32 R25, -RZ, R25.H0_H0 ;  /* 0x20000019ff197230 */ /* 0x000fe20000004100 */
[----:B0-----:R-:W-:Y:S01]  /*0980*/  FMUL R7, R10, R7 ;  /* 0x000000070a077220 */ /* 0x001fe20000400000 */
[----:B------:R-:W-:Y:S02]  /*0990*/  HADD2.F32 R9, -RZ, R9.H0_H0 ;  /* 0x20000009ff097230 */ /* 0x000fe40000004100 */
[----:B------:R-:W-:Y:S01]  /*09a0*/  HADD2.F32 R4, -RZ, R4.H0_H0 ;  /* 0x20000004ff047230 */ /* 0x000fe20000004100 */
[----:B-1----:R-:W-:Y:S01]  /*09b0*/  FMUL R5, R6, R5 ;  /* 0x0000000506057220 */ /* 0x002fe20000400000 */
[----:B------:R-:W-:-:S03]  /*09c0*/  FFMA R7, R24, R7, R25 ;  /* 0x0000000718077223 */ /* 0x000fc60000000019 */
[----:B------:R-:W-:Y:S01]  /*09d0*/  FFMA R4, R9, R5, R4 ;  /* 0x0000000509047223 */ /* 0x000fe20000000004 */
[----:B------:R-:W-:-:S03]  /*09e0*/  FADD R5, RZ, -R7 ;  /* 0x80000007ff057221 */ /* 0x000fc60000000000 */
[----:B------:R-:W-:Y:S01]  /*09f0*/  FADD R2, RZ, -R4 ;  /* 0x80000004ff027221 */ /* 0x000fe20000000000 */
[----:B------:R-:W-:-:S03]  /*0a00*/  FMUL R6, R5, 1.4426950216293334961 ;  /* 0x3fb8aa3b05067820 */ /* 0x000fc60000400000 */
[----:B------:R-:W-:Y:S02]  /*0a10*/  FMUL R2, R2, 1.4426950216293334961 ;  /* 0x3fb8aa3b02027820 */ /* 0x000fe40000400000 */
[----:B------:R-:W-:-:S03]  /*0a20*/  FSETP.GEU.AND P2, PT, R6, -126, PT ;  /* 0xc2fc00000600780b */ /* 0x000fc60003f4e000 */
[----:B------:R-:W-:-:S10]  /*0a30*/  FSETP.GEU.AND P1, PT, R2, -126, PT ;  /* 0xc2fc00000200780b */ /* 0x000fd40003f2e000 */
[----:B------:R-:W-:-:S03]  /*0a40*/  @!P2 FMUL R6, R6, 0.5 ;  /* 0x3f0000000606a820 */ /* 0x000fc60000400000 */
[----:B------:R-:W-:Y:S01]  /*0a50*/  @!P1 FMUL R2, R2, 0.5 ;  /* 0x3f00000002029820 */ /* 0x000fe20000400000 */
[----:B------:R-:W0:Y:S08]  /*0a60*/  MUFU.EX2 R8, R6 ;  /* 0x0000000600087308 */ /* 0x000e300000000800 */
[----:B------:R-:W1:Y:S01]  /*0a70*/  MUFU.EX2 R5, R2 ;  /* 0x0000000200057308 */ /* 0x000e620000000800 */
[----:B0-----:R-:W-:-:S04]  /*0a80*/  @!P2 FMUL R8, R8, R8 ;  /* 0x000000080808a220 */ /* 0x001fc80000400000 */
[----:B------:R-:W-:Y:S01]  /*0a90*/  FADD R8, R8, 1 ;  /* 0x3f80000008087421 */ /* 0x000fe20000000000 */
[----:B-1----:R-:W-:-:S04]  /*0aa0*/  @!P1 FMUL R5, R5, R5 ;  /* 0x0000000505059220 */ /* 0x002fc80000400000 */
[----:B------:R-:W-:Y:S01]  /*0ab0*/  FADD R5, R5, 1 ;  /* 0x3f80000005057421 */ /* 0x000fe20000000000 */
[----:B------:R-:W-:-:S04]  /*0ac0*/  FSETP.GT.AND P2, PT, R8, 8.50705917302346158658e+37, PT ;  /* 0x7e8000000800780b */ /* 0x000fc80003f44000 */
[----:B------:R-:W-:-:S09]  /*0ad0*/  FSETP.GT.AND P1, PT, R5, 8.50705917302346158658e+37, PT ;  /* 0x7e8000000500780b */ /* 0x000fd20003f24000 */
[----:B------:R-:W-:-:S04]  /*0ae0*/  @P2 FMUL R8, R8, 0.25 ;  /* 0x3e80000008082820 */ /* 0x000fc80000400000 */
[----:B------:R-:W-:Y:S02]  /*0af0*/  @P1 FMUL R5, R5, 0.25 ;  /* 0x3e80000005051820 */ /* 0x000fe40000400000 */
[----:B------:R-:W0:Y:S01]  /*0b00*/  MUFU.RCP R8, R8 ;  /* 0x0000000800087308 */ /* 0x000e220000001000 */
[----:B------:R-:W-:-:S07]  /*0b10*/  MOV R2, 0x3e800000 ;  /* 0x3e80000000027802 */ /* 0x000fce0000000f00 */
[----:B------:R-:W1:Y:S01]  /*0b20*/  MUFU.RCP R5, R5 ;  /* 0x0000000500057308 */ /* 0x000e620000001000 */
[C---:B------:R-:W-:Y:S02]  /*0b30*/  FSEL R9, R2.reuse, 1, P2 ;  /* 0x3f80000002097808 */ /* 0x040fe40001000000 */
[----:B------:R-:W-:-:S03]  /*0b40*/  FSEL R2, R2, 1, P1 ;  /* 0x3f80000002027808 */ /* 0x000fc60000800000 */
[----:B0-----:R-:W-:-:S04]  /*0b50*/  FMUL R6, R8, R9 ;  /* 0x0000000908067220 */ /* 0x001fc80000400000 */
[----:B------:R-:W-:Y:S01]  /*0b60*/  FMUL R6, R7, R6 ;  /* 0x0000000607067220 */ /* 0x000fe20000400000 */
[----:B-1----:R-:W-:-:S04]  /*0b70*/  FMUL R9, R5, R2 ;  /* 0x0000000205097220 */ /* 0x002fc80000400000 */
[----:B------:R-:W-:Y:S01]  /*0b80*/  FMUL R9, R4, R9 ;  /* 0x0000000904097220 */ /* 0x000fe20000400000 */
[----:B------:R-:W-:-:S04]  /*0b90*/  IMAD.WIDE R2, R0, R3, c[0x0][0x188] ;  /* 0x0000620000027625 */ /* 0x000fc800078e0203 */
[----:B------:R-:W-:Y:S01]  /*0ba0*/  F2FP.F16.F32.PACK_AB R9, R6, R9 ;  /* 0x000000090609723e */ /* 0x000fe200000000ff */
[----:B------:R-:W-:Y:S06]  /*0bb0*/  @P0 EXIT ;  /* 0x000000000000094d */ /* 0x000fec0003800000 */
[----:B------:R-:W-:Y:S01]  /*0bc0*/  STG.E [R2.64], R9 ;  /* 0x0000000902007986 */ /* 0x000fe2000c101906 */
[----:B------:R-:W-:Y:S05]  /*0bd0*/  EXIT ;  /* 0x000000000000794d */ /* 0x000fea0003800000 */
.L_x_0:
[----:B------:R-:W-:-:S00]  /*0be0*/  BRA `(.L_x_0) ;  /* 0xfffffff000007947 */ /* 0x000fc0000383ffff */
[----:B------:R-:W-:-:S00]  /*0bf0*/  NOP ;  /* 0x0000000000007918 */ /* 0x000fc00000000000 */
        /* <DEDUP_REMOVED lines=8> */
.L_x_1:


//--------------------- .nv.global.init           --------------------------
	.section	.nv.global.init,"aw",@progbits
.nv.global.init:
	.type		_$_str,@object
	.size		_$_str,(.L_0 - _$_str)
_$_str:
        /*0000*/ 	.byte	0x5f, 0x5f, 0x43, 0x55, 0x44, 0x41, 0x5f, 0x46, 0x54, 0x5a, 0x00
.L_0:
